//
// Generated by NVIDIA NVVM Compiler
//
// Compiler Build ID: CL-36424714
// Cuda compilation tools, release 13.0, V13.0.88
// Based on NVVM 20.0.0
//

.version 9.0
.target sm_100
.address_size 64

	// .globl	_Z7preScanPfS_j
.extern .shared .align 16 .b8 temp[];

.visible .entry _Z7preScanPfS_j(
	.param .u64 .ptr .align 1 _Z7preScanPfS_j_param_0,
	.param .u64 .ptr .align 1 _Z7preScanPfS_j_param_1,
	.param .u32 _Z7preScanPfS_j_param_2
)
{
	.reg .pred 	%p<8>;
	.reg .b32 	%r<41>;
	.reg .b32 	%f<11>;
	.reg .b64 	%rd<9>;

	ld.param.u64 	%rd1, [_Z7preScanPfS_j_param_0];
	ld.param.u64 	%rd2, [_Z7preScanPfS_j_param_1];
	ld.param.u32 	%r14, [_Z7preScanPfS_j_param_2];
	cvta.to.global.u64 	%rd3, %rd2;
	mov.u32 	%r1, %tid.x;
	shl.b32 	%r2, %r1, 1;
	mul.wide.u32 	%rd4, %r2, 4;
	add.s64 	%rd5, %rd3, %rd4;
	ld.global.f32 	%f1, [%rd5];
	shl.b32 	%r16, %r1, 3;
	mov.u32 	%r17, temp;
	add.s32 	%r3, %r17, %r16;
	or.b32  	%r4, %r2, 1;
	ld.global.f32 	%f2, [%rd5+4];
	st.shared.v2.f32 	[%r3], {%f1, %f2};
	setp.lt.u32 	%p1, %r14, 2;
	mov.b32 	%r38, 1;
	@%p1 bra 	$L__BB0_5;
	mov.b32 	%r38, 1;
	mov.u32 	%r36, %r14;
$L__BB0_2:
	shr.u32 	%r7, %r36, 1;
	bar.sync 	0;
	setp.ge.u32 	%p2, %r1, %r7;
	@%p2 bra 	$L__BB0_4;
	mul.lo.s32 	%r19, %r38, %r4;
	shl.b32 	%r20, %r19, 2;
	add.s32 	%r22, %r17, %r20;
	ld.shared.f32 	%f3, [%r22+-4];
	shl.b32 	%r23, %r38, 2;
	add.s32 	%r24, %r22, %r23;
	ld.shared.f32 	%f4, [%r24+-4];
	add.f32 	%f5, %f3, %f4;
	st.shared.f32 	[%r24+-4], %f5;
$L__BB0_4:
	shl.b32 	%r38, %r38, 1;
	setp.gt.u32 	%p3, %r36, 3;
	mov.u32 	%r36, %r7;
	@%p3 bra 	$L__BB0_2;
$L__BB0_5:
	setp.ne.s32 	%p4, %r1, 0;
	@%p4 bra 	$L__BB0_7;
	shl.b32 	%r25, %r14, 2;
	add.s32 	%r27, %r17, %r25;
	mov.b32 	%r28, 0;
	st.shared.u32 	[%r27+-4], %r28;
$L__BB0_7:
	setp.lt.u32 	%p5, %r14, 2;
	@%p5 bra 	$L__BB0_12;
	mov.b32 	%r39, 1;
$L__BB0_9:
	shr.u32 	%r38, %r38, 1;
	bar.sync 	0;
	setp.ge.u32 	%p6, %r1, %r39;
	@%p6 bra 	$L__BB0_11;
	mul.lo.s32 	%r30, %r38, %r4;
	shl.b32 	%r31, %r30, 2;
	add.s32 	%r33, %r17, %r31;
	ld.shared.f32 	%f6, [%r33+-4];
	shl.b32 	%r34, %r38, 2;
	add.s32 	%r35, %r33, %r34;
	ld.shared.f32 	%f7, [%r35+-4];
	st.shared.f32 	[%r33+-4], %f7;
	add.f32 	%f8, %f6, %f7;
	st.shared.f32 	[%r35+-4], %f8;
$L__BB0_11:
	shl.b32 	%r39, %r39, 1;
	setp.lt.u32 	%p7, %r39, %r14;
	@%p7 bra 	$L__BB0_9;
$L__BB0_12:
	cvta.to.global.u64 	%rd6, %rd1;
	bar.sync 	0;
	ld.shared.v2.f32 	{%f9, %f10}, [%r3];
	add.s64 	%rd8, %rd6, %rd4;
	st.global.f32 	[%rd8], %f9;
	st.global.f32 	[%rd8+4], %f10;
	ret;

}


// ===== COMPILED SASS (sm_100) =====

	.target	sm_100

	.elftype	@"ET_EXEC"


//--------------------- .note.nv.tkinfo           --------------------------
	.section	.note.nv.tkinfo,"",@"SHT_NOTE"
	.sectionflags	@"SHF_NOTE_NV_TKINFO"
	.tkinfo
        /*0018*/ 	.word	0x00000002
        /*0030*/ 	.string	""
        /*0030*/ 	.string	"ptxas"
        /*0030*/ 	.string	"Cuda compilation tools, release 13.0, V13.0.88"
        /*0030*/ 	.string	"Build cuda_13.0.r13.0/compiler.36424714_0"
        /*0030*/ 	.string	"-arch sm_100 -m 64 "



//--------------------- .note.nv.cuinfo           --------------------------
	.section	.note.nv.cuinfo,"",@"SHT_NOTE"
	.sectionflags	@"SHF_NOTE_NV_CUINFO"
        /*0018*/ 	.short	0x0002
        /*001a*/ 	.short	0x0064
        /*001c*/ 	.short	0x0082
	.zero		2


//--------------------- .nv.info                  --------------------------
	.section	.nv.info,"",@"SHT_CUDA_INFO"
	.align	4


	//----- nvinfo : EIATTR_REGCOUNT
	.align		4
        /*0000*/ 	.byte	0x04, 0x2f
        /*0002*/ 	.short	(.L_1 - .L_0)
	.align		4
.L_0:
        /*0004*/ 	.word	index@(_Z7preScanPfS_j)
        /*0008*/ 	.word	0x0000000d


	//----- nvinfo : EIATTR_FRAME_SIZE
	.align		4
.L_1:
        /*000c*/ 	.byte	0x04, 0x11
        /*000e*/ 	.short	(.L_3 - .L_2)
	.align		4
.L_2:
        /*0010*/ 	.word	index@(_Z7preScanPfS_j)
        /*0014*/ 	.word	0x00000000


	//----- nvinfo : EIATTR_MIN_STACK_SIZE
	.align		4
.L_3:
        /*0018*/ 	.byte	0x04, 0x12
        /*001a*/ 	.short	(.L_5 - .L_4)
	.align		4
.L_4:
        /*001c*/ 	.word	index@(_Z7preScanPfS_j)
        /*0020*/ 	.word	0x00000000
.L_5:


//--------------------- .nv.compat                --------------------------
	.section	.nv.compat,"",@"SHT_CUDA_COMPAT_INFO"
	.align	4
        /*0000*/ 	.byte	0x02, 0x09, 0x00, 0x00, 0x02, 0x02, 0x01, 0x00, 0x02, 0x05, 0x05, 0x00, 0x03, 0x07, 0x01, 0x01
        /*0010*/ 	.byte	0x02, 0x03, 0x00, 0x00, 0x02, 0x06, 0x01, 0x00, 0x04, 0x0b, 0x08, 0x00, 0x09, 0x00, 0x00, 0x00
        /*0020*/ 	.byte	0x00, 0x00, 0x00, 0x00


//--------------------- .nv.info._Z7preScanPfS_j  --------------------------
	.section	.nv.info._Z7preScanPfS_j,"",@"SHT_CUDA_INFO"
	.sectionflags	@""
	.align	4


	//----- nvinfo : EIATTR_CUDA_API_VERSION
	.align		4
        /*0000*/ 	.byte	0x04, 0x37
        /*0002*/ 	.short	(.L_7 - .L_6)
.L_6:
        /*0004*/ 	.word	0x00000082


	//----- nvinfo : EIATTR_KPARAM_INFO
	.align		4
.L_7:
        /*0008*/ 	.byte	0x04, 0x17
        /*000a*/ 	.short	(.L_9 - .L_8)
.L_8:
        /*000c*/ 	.word	0x00000000
        /*0010*/ 	.short	0x0002
        /*0012*/ 	.short	0x0010
        /*0014*/ 	.byte	0x00, 0xf0, 0x11, 0x00


	//----- nvinfo : EIATTR_KPARAM_INFO
	.align		4
.L_9:
        /*0018*/ 	.byte	0x04, 0x17
        /*001a*/ 	.short	(.L_11 - .L_10)
.L_10:
        /*001c*/ 	.word	0x00000000
        /*0020*/ 	.short	0x0001
        /*0022*/ 	.short	0x0008
        /*0024*/ 	.byte	0x00, 0xf5, 0x21, 0x00


	//----- nvinfo : EIATTR_KPARAM_INFO
	.align		4
.L_11:
        /*0028*/ 	.byte	0x04, 0x17
        /*002a*/ 	.short	(.L_13 - .L_12)
.L_12:
        /*002c*/ 	.word	0x00000000
        /*0030*/ 	.short	0x0000
        /*0032*/ 	.short	0x0000
        /*0034*/ 	.byte	0x00, 0xf5, 0x21, 0x00


	//----- nvinfo : EIATTR_SPARSE_MMA_MASK
	.align		4
.L_13:
        /*0038*/ 	.byte	0x03, 0x50
        /*003a*/ 	.short	0x0000


	//----- nvinfo : EIATTR_MAXREG_COUNT
	.align		4
        /*003c*/ 	.byte	0x03, 0x1b
        /*003e*/ 	.short	0x00ff


	//----- nvinfo : EIATTR_NUM_BARRIERS
	.align		4
        /*0040*/ 	.byte	0x02, 0x4c
        /*0042*/ 	.byte	0x01
	.zero		1


	//----- nvinfo : EIATTR_MERCURY_ISA_VERSION
	.align		4
        /*0044*/ 	.byte	0x03, 0x5f
        /*0046*/ 	.short	0x0101


	//----- nvinfo : EIATTR_VRC_CTA_INIT_COUNT
	.align		4
        /*0048*/ 	.byte	0x02, 0x4a
	.zero		1
	.zero		1


	//----- nvinfo : EIATTR_EXIT_INSTR_OFFSETS
	.align		4
        /*004c*/ 	.byte	0x04, 0x1c
        /*004e*/ 	.short	(.L_15 - .L_14)


	//   ....[0]....
.L_14:
        /*0050*/ 	.word	0x000003f0


	//----- nvinfo : EIATTR_CBANK_PARAM_SIZE
	.align		4
.L_15:
        /*0054*/ 	.byte	0x03, 0x19
        /*0056*/ 	.short	0x0014


	//----- nvinfo : EIATTR_PARAM_CBANK
	.align		4
        /*0058*/ 	.byte	0x04, 0x0a
        /*005a*/ 	.short	(.L_17 - .L_16)
	.align		4
.L_16:
        /*005c*/ 	.word	index@(.nv.constant0._Z7preScanPfS_j)
        /*0060*/ 	.short	0x0380
        /*0062*/ 	.short	0x0014


	//----- nvinfo : EIATTR_SW_WAR
	.align		4
.L_17:
        /*0064*/ 	.byte	0x04, 0x36
        /*0066*/ 	.short	(.L_19 - .L_18)
.L_18:
        /*0068*/ 	.word	0x00000008
.L_19:


//--------------------- .nv.callgraph             --------------------------
	.section	.nv.callgraph,"",@"SHT_CUDA_CALLGRAPH"
	.align	4
	.sectionentsize	8
	.align		4
        /*0000*/ 	.word	0x00000000
	.align		4
        /*0004*/ 	.word	0xffffffff
	.align		4
        /*0008*/ 	.word	0x00000000
	.align		4
        /*000c*/ 	.word	0xfffffffe
	.align		4
        /*0010*/ 	.word	0x00000000
	.align		4
        /*0014*/ 	.word	0xfffffffd
	.align		4
        /*0018*/ 	.word	0x00000000
	.align		4
        /*001c*/ 	.word	0xfffffffc


//--------------------- .text._Z7preScanPfS_j     --------------------------
	.section	.text._Z7preScanPfS_j,"ax",@progbits
	.align	128
        .global         _Z7preScanPfS_j
        .type           _Z7preScanPfS_j,@function
        .size           _Z7preScanPfS_j,(.L_x_5 - _Z7preScanPfS_j)
        .other          _Z7preScanPfS_j,@"STO_CUDA_ENTRY STV_DEFAULT"
_Z7preScanPfS_j:
.text._Z7preScanPfS_j:
[----:B------:R-:W-:Y:S01]  /*0000*/  LDC R1, c[0x0][0x37c] ;  /* 0x0000df00ff017b82 */ /* 0x000fe20000000800 */
[----:B------:R-:W0:Y:S07]  /*0010*/  S2R R10, SR_TID.X ;  /* 0x00000000000a7919 */ /* 0x000e2e0000002100 */
[----:B------:R-:W1:Y:S01]  /*0020*/  LDC.64 R2, c[0x0][0x388] ;  /* 0x0000e200ff027b82 */ /* 0x000e620000000a00 */
[----:B------:R-:W2:Y:S01]  /*0030*/  LDCU.64 UR8, c[0x0][0x358] ;  /* 0x00006b00ff0877ac */ /* 0x000ea20008000a00 */
[----:B------:R-:W3:Y:S06]  /*0040*/  LDCU UR6, c[0x0][0x390] ;  /* 0x00007200ff0677ac */ /* 0x000eec0008000800 */
[----:B------:R-:W4:Y:S08]  /*0050*/  S2UR UR5, SR_CgaCtaId ;  /* 0x00000000000579c3 */ /* 0x000f300000008800 */
[----:B------:R-:W5:Y:S01]  /*0060*/  LDC R8, c[0x0][0x390] ;  /* 0x0000e400ff087b82 */ /* 0x000f620000000800 */
[----:B0-----:R-:W-:-:S04]  /*0070*/  IMAD.SHL.U32 R5, R10, 0x2, RZ ;  /* 0x000000020a057824 */ /* 0x001fc800078e00ff */
[----:B-1----:R-:W-:-:S05]  /*0080*/  IMAD.WIDE.U32 R2, R5, 0x4, R2 ;  /* 0x0000000405027825 */ /* 0x002fca00078e0002 */
[----:B--2---:R-:W2:Y:S04]  /*0090*/  LDG.E R6, desc[UR8][R2.64] ;  /* 0x0000000802067981 */ /* 0x004ea8000c1e1900 */
[----:B------:R0:W2:Y:S01]  /*00a0*/  LDG.E R7, desc[UR8][R2.64+0x4] ;  /* 0x0000040802077981 */ /* 0x0000a2000c1e1900 */
[----:B------:R-:W-:Y:S01]  /*00b0*/  UMOV UR4, 0x400 ;  /* 0x0000040000047882 */ /* 0x000fe20000000000 */
[----:B---3--:R-:W-:Y:S01]  /*00c0*/  UISETP.GE.U32.AND UP0, UPT, UR6, 0x2, UPT ;  /* 0x000000020600788c */ /* 0x008fe2000bf06070 */
[----:B------:R-:W-:Y:S01]  /*00d0*/  ISETP.NE.AND P1, PT, R10, RZ, PT ;  /* 0x000000ff0a00720c */ /* 0x000fe20003f25270 */
[----:B----4-:R-:W-:Y:S01]  /*00e0*/  ULEA UR4, UR5, UR4, 0x18 ;  /* 0x0000000405047291 */ /* 0x010fe2000f8ec0ff */
[----:B-----5:R-:W-:-:S05]  /*00f0*/  ISETP.GE.U32.AND P2, PT, R8, 0x2, PT ;  /* 0x000000020800780c */ /* 0x020fca0003f46070 */
[----:B------:R-:W-:Y:S01]  /*0100*/  LEA R0, R10, UR4, 0x3 ;  /* 0x000000040a007c11 */ /* 0x000fe2000f8e18ff */
[----:B0-----:R-:W-:Y:S01]  /*0110*/  IMAD.MOV.U32 R3, RZ, RZ, 0x1 ;  /* 0x00000001ff037424 */ /* 0x001fe200078e00ff */
[----:B------:R-:W-:-:S03]  /*0120*/  IADD3 R2, PT, PT, R5, 0x1, RZ ;  /* 0x0000000105027810 */ /* 0x000fc60007ffe0ff */
[----:B--2---:R0:W-:Y:S01]  /*0130*/  STS.64 [R0], R6 ;  /* 0x0000000600007388 */ /* 0x0041e20000000a00 */
[----:B------:R-:W-:Y:S05]  /*0140*/  BRA.U !UP0, `(.L_x_0) ;  /* 0x0000000108447547 */ /* 0x000fea000b800000 */
[----:B------:R-:W-:Y:S01]  /*0150*/  IMAD.MOV.U32 R3, RZ, RZ, 0x1 ;  /* 0x00000001ff037424 */ /* 0x000fe200078e00ff */
[----:B------:R-:W1:Y:S01]  /*0160*/  LDCU UR5, c[0x0][0x390] ;  /* 0x00007200ff0577ac */ /* 0x000e620008000800 */
[----:B------:R-:W-:-:S05]  /*0170*/  NOP ;  /* 0x0000000000007918 */ /* 0x000fca0000000000 */
.L_x_1:
[----:B-1----:R-:W-:Y:S01]  /*0180*/  USHF.R.U32.HI UR6, URZ, 0x1, UR5 ;  /* 0x00000001ff067899 */ /* 0x002fe20008011605 */
[----:B------:R-:W-:Y:S01]  /*0190*/  BAR.SYNC.DEFER_BLOCKING 0x0 ;  /* 0x0000000000007b1d */ /* 0x000fe20000010000 */
[----:B------:R-:W-:-:S04]  /*01a0*/  UISETP.GT.U32.AND UP0, UPT, UR5, 0x3, UPT ;  /* 0x000000030500788c */ /* 0x000fc8000bf04070 */
[----:B------:R-:W-:Y:S01]  /*01b0*/  ISETP.GE.U32.AND P0, PT, R10, UR6, PT ;  /* 0x000000060a007c0c */ /* 0x000fe2000bf06070 */
[----:B------:R-:W-:-:S12]  /*01c0*/  UMOV UR5, UR6 ;  /* 0x0000000600057c82 */ /* 0x000fd80008000000 */
[----:B------:R-:W-:-:S05]  /*01d0*/  @!P0 IMAD R4, R2, R3, RZ ;  /* 0x0000000302048224 */ /* 0x000fca00078e02ff */
[----:B------:R-:W-:-:S04]  /*01e0*/  @!P0 LEA R4, R4, UR4, 0x2 ;  /* 0x0000000404048c11 */ /* 0x000fc8000f8e10ff */
[C---:B0-2---:R-:W-:Y:S01]  /*01f0*/  @!P0 LEA R6, R3.reuse, R4, 0x2 ;  /* 0x0000000403068211 */ /* 0x045fe200078e10ff */
[----:B------:R-:W-:Y:S01]  /*0200*/  IMAD.SHL.U32 R3, R3, 0x2, RZ ;  /* 0x0000000203037824 */ /* 0x000fe200078e00ff */
[----:B------:R-:W-:Y:S04]  /*0210*/  @!P0 LDS R4, [R4+-0x4] ;  /* 0xfffffc0004048984 */ /* 0x000fe80000000800 */
[----:B------:R-:W0:Y:S02]  /*0220*/  @!P0 LDS R7, [R6+-0x4] ;  /* 0xfffffc0006078984 */ /* 0x000e240000000800 */
[----:B0-----:R-:W-:-:S05]  /*0230*/  @!P0 FADD R7, R4, R7 ;  /* 0x0000000704078221 */ /* 0x001fca0000000000 */
[----:B------:R2:W-:Y:S01]  /*0240*/  @!P0 STS [R6+-0x4], R7 ;  /* 0xfffffc0706008388 */ /* 0x0005e20000000800 */
[----:B------:R-:W-:Y:S05]  /*0250*/  BRA.U UP0, `(.L_x_1) ;  /* 0xfffffffd00c87547 */ /* 0x000fea000b83ffff */
.L_x_0:
[----:B------:R-:W-:-:S05]  /*0260*/  @!P1 LEA R4, R8, UR4, 0x2 ;  /* 0x0000000408049c11 */ /* 0x000fca000f8e10ff */
[----:B------:R1:W-:Y:S01]  /*0270*/  @!P1 STS [R4+-0x4], RZ ;  /* 0xfffffcff04009388 */ /* 0x0003e20000000800 */
[----:B------:R-:W-:Y:S05]  /*0280*/  @!P2 BRA `(.L_x_2) ;  /* 0x000000000040a947 */ /* 0x000fea0003800000 */
[----:B------:R-:W3:Y:S01]  /*0290*/  LDCU UR6, c[0x0][0x390] ;  /* 0x00007200ff0677ac */ /* 0x000ee20008000800 */
[----:B------:R-:W-:-:S05]  /*02a0*/  UMOV UR5, 0x1 ;  /* 0x0000000100057882 */ /* 0x000fca0000000000 */
.L_x_3:
[----:B------:R-:W-:Y:S01]  /*02b0*/  BAR.SYNC.DEFER_BLOCKING 0x0 ;  /* 0x0000000000007b1d */ /* 0x000fe20000010000 */
[----:B------:R-:W-:Y:S01]  /*02c0*/  ISETP.GE.U32.AND P0, PT, R10, UR5, PT ;  /* 0x000000050a007c0c */ /* 0x000fe2000bf06070 */
[----:B------:R-:W-:Y:S01]  /*02d0*/  USHF.L.U32 UR5, UR5, 0x1, URZ ;  /* 0x0000000105057899 */ /* 0x000fe200080006ff */
[----:B------:R-:W-:-:S03]  /*02e0*/  SHF.R.U32.HI R3, RZ, 0x1, R3 ;  /* 0x00000001ff037819 */ /* 0x000fc60000011603 */
[----:B---3--:R-:W-:-:S08]  /*02f0*/  UISETP.GE.U32.AND UP0, UPT, UR5, UR6, UPT ;  /* 0x000000060500728c */ /* 0x008fd0000bf06070 */
[----:B-1--4-:R-:W-:-:S05]  /*0300*/  @!P0 IMAD R4, R2, R3, RZ ;  /* 0x0000000302048224 */ /* 0x012fca00078e02ff */
[----:B------:R-:W-:-:S04]  /*0310*/  @!P0 LEA R4, R4, UR4, 0x2 ;  /* 0x0000000404048c11 */ /* 0x000fc8000f8e10ff */
[----:B0-2---:R-:W-:Y:S01]  /*0320*/  @!P0 LEA R7, R3, R4, 0x2 ;  /* 0x0000000403078211 */ /* 0x005fe200078e10ff */
[----:B------:R-:W-:Y:S04]  /*0330*/  @!P0 LDS R6, [R4+-0x4] ;  /* 0xfffffc0004068984 */ /* 0x000fe80000000800 */
[----:B------:R-:W0:Y:S02]  /*0340*/  @!P0 LDS R9, [R7+-0x4] ;  /* 0xfffffc0007098984 */ /* 0x000e240000000800 */
[----:B0-----:R-:W-:Y:S02]  /*0350*/  @!P0 FADD R6, R6, R9 ;  /* 0x0000000906068221 */ /* 0x001fe40000000000 */
[----:B------:R4:W-:Y:S04]  /*0360*/  @!P0 STS [R4+-0x4], R9 ;  /* 0xfffffc0904008388 */ /* 0x0009e80000000800 */
[----:B------:R4:W-:Y:S01]  /*0370*/  @!P0 STS [R7+-0x4], R6 ;  /* 0xfffffc0607008388 */ /* 0x0009e20000000800 */
[----:B------:R-:W-:Y:S05]  /*0380*/  BRA.U !UP0, `(.L_x_3) ;  /* 0xfffffffd08c87547 */ /* 0x000fea000b83ffff */
.L_x_2:
[----:B------:R-:W-:Y:S08]  /*0390*/  BAR.SYNC.DEFER_BLOCKING 0x0 ;  /* 0x0000000000007b1d */ /* 0x000ff00000010000 */
[----:B------:R-:W3:Y:S01]  /*03a0*/  LDC.64 R2, c[0x0][0x380] ;  /* 0x0000e000ff027b82 */ /* 0x000ee20000000a00 */
[----:B0-2-4-:R-:W0:Y:S01]  /*03b0*/  LDS.64 R6, [R0] ;  /* 0x0000000000067984 */ /* 0x015e220000000a00 */
[----:B---3--:R-:W-:-:S05]  /*03c0*/  IMAD.WIDE.U32 R2, R5, 0x4, R2 ;  /* 0x0000000405027825 */ /* 0x008fca00078e0002 */
[----:B0-----:R-:W-:Y:S04]  /*03d0*/  STG.E desc[UR8][R2.64], R6 ;  /* 0x0000000602007986 */ /* 0x001fe8000c101908 */
[----:B------:R-:W-:Y:S01]  /*03e0*/  STG.E desc[UR8][R2.64+0x4], R7 ;  /* 0x0000040702007986 */ /* 0x000fe2000c101908 */
[----:B------:R-:W-:Y:S05]  /*03f0*/  EXIT ;  /* 0x000000000000794d */ /* 0x000fea0003800000 */
.L_x_4:
[----:B------:R-:W-:-:S00]  /*0400*/  BRA `(.L_x_4) ;  /* 0xfffffffc00fc7947 */ /* 0x000fc0000383ffff */
[----:B------:R-:W-:-:S00]  /*0410*/  NOP ;  /* 0x0000000000007918 */ /* 0x000fc00000000000 */
        /* <DEDUP_REMOVED lines=14> */
.L_x_5:


//--------------------- .nv.shared._Z7preScanPfS_j --------------------------
	.section	.nv.shared._Z7preScanPfS_j,"aw",@nobits
	.sectionflags	@""
	.align	16
	.zero		1024


//--------------------- .nv.shared.reserved.0     --------------------------
	.section	.nv.shared.reserved.0,"aw",@nobits
	.weak		__nv_reservedSMEM_offset_0_alias
	.size		__nv_reservedSMEM_offset_0_alias, 0, 64
	.other		__nv_reservedSMEM_offset_0_alias,@"STO_CUDA_RESERVED_SHARED STV_DEFAULT"
__nv_reservedSMEM_offset_0_alias:
	.zero		0
	.zero		64


//--------------------- .nv.constant0._Z7preScanPfS_j --------------------------
	.section	.nv.constant0._Z7preScanPfS_j,"a",@progbits
	.sectionflags	@""
	.align	4
.nv.constant0._Z7preScanPfS_j:
	.zero		916


//--------------------- SYMBOLS --------------------------

	.type		.nv.reservedSmem.offset0,@object
	.size		.nv.reservedSmem.offset0,0x4
	.type		.nv.reservedSmem.cap,@object
	.size		.nv.reservedSmem.cap,0x4
